//
// Generated by NVIDIA NVVM Compiler
//
// Compiler Build ID: CL-36424714
// Cuda compilation tools, release 13.0, V13.0.88
// Based on NVVM 20.0.0
//

.version 9.0
.target sm_100
.address_size 64

	// .globl	_Z12cudaRepWordsv

.visible .entry _Z12cudaRepWordsv()
{


	ret;

}


// ===== COMPILED SASS (sm_100) =====

	.target	sm_100

	.elftype	@"ET_EXEC"


//--------------------- .note.nv.tkinfo           --------------------------
	.section	.note.nv.tkinfo,"",@"SHT_NOTE"
	.sectionflags	@"SHF_NOTE_NV_TKINFO"
	.tkinfo
        /*0018*/ 	.word	0x00000002
        /*0030*/ 	.string	""
        /*0030*/ 	.string	"ptxas"
        /*0030*/ 	.string	"Cuda compilation tools, release 13.0, V13.0.88"
        /*0030*/ 	.string	"Build cuda_13.0.r13.0/compiler.36424714_0"
        /*0030*/ 	.string	"-arch sm_100 -m 64 "



//--------------------- .note.nv.cuinfo           --------------------------
	.section	.note.nv.cuinfo,"",@"SHT_NOTE"
	.sectionflags	@"SHF_NOTE_NV_CUINFO"
        /*0018*/ 	.short	0x0002
        /*001a*/ 	.short	0x0064
        /*001c*/ 	.short	0x0082
	.zero		2


//--------------------- .nv.info                  --------------------------
	.section	.nv.info,"",@"SHT_CUDA_INFO"
	.align	4


	//----- nvinfo : EIATTR_REGCOUNT
	.align		4
        /*0000*/ 	.byte	0x04, 0x2f
        /*0002*/ 	.short	(.L_1 - .L_0)
	.align		4
.L_0:
        /*0004*/ 	.word	index@(_Z12cudaRepWordsv)
        /*0008*/ 	.word	0x00000004


	//----- nvinfo : EIATTR_FRAME_SIZE
	.align		4
.L_1:
        /*000c*/ 	.byte	0x04, 0x11
        /*000e*/ 	.short	(.L_3 - .L_2)
	.align		4
.L_2:
        /*0010*/ 	.word	index@(_Z12cudaRepWordsv)
        /*0014*/ 	.word	0x00000000


	//----- nvinfo : EIATTR_MIN_STACK_SIZE
	.align		4
.L_3:
        /*0018*/ 	.byte	0x04, 0x12
        /*001a*/ 	.short	(.L_5 - .L_4)
	.align		4
.L_4:
        /*001c*/ 	.word	index@(_Z12cudaRepWordsv)
        /*0020*/ 	.word	0x00000000
.L_5:


//--------------------- .nv.compat                --------------------------
	.section	.nv.compat,"",@"SHT_CUDA_COMPAT_INFO"
	.align	4
        /*0000*/ 	.byte	0x02, 0x09, 0x00, 0x00, 0x02, 0x02, 0x01, 0x00, 0x02, 0x05, 0x05, 0x00, 0x03, 0x07, 0x01, 0x01
        /*0010*/ 	.byte	0x02, 0x03, 0x00, 0x00, 0x02, 0x06, 0x01, 0x00, 0x04, 0x0b, 0x08, 0x00, 0x09, 0x00, 0x00, 0x00
        /*0020*/ 	.byte	0x00, 0x00, 0x00, 0x00


//--------------------- .nv.info._Z12cudaRepWordsv --------------------------
	.section	.nv.info._Z12cudaRepWordsv,"",@"SHT_CUDA_INFO"
	.sectionflags	@""
	.align	4


	//----- nvinfo : EIATTR_CUDA_API_VERSION
	.align		4
        /*0000*/ 	.byte	0x04, 0x37
        /*0002*/ 	.short	(.L_7 - .L_6)
.L_6:
        /*0004*/ 	.word	0x00000082


	//----- nvinfo : EIATTR_SPARSE_MMA_MASK
	.align		4
.L_7:
        /*0008*/ 	.byte	0x03, 0x50
        /*000a*/ 	.short	0x0000


	//----- nvinfo : EIATTR_MAXREG_COUNT
	.align		4
        /*000c*/ 	.byte	0x03, 0x1b
        /*000e*/ 	.short	0x00ff


	//----- nvinfo : EIATTR_MERCURY_ISA_VERSION
	.align		4
        /*0010*/ 	.byte	0x03, 0x5f
        /*0012*/ 	.short	0x0101


	//----- nvinfo : EIATTR_VRC_CTA_INIT_COUNT
	.align		4
        /*0014*/ 	.byte	0x02, 0x4a
	.zero		1
	.zero		1


	//----- nvinfo : EIATTR_EXIT_INSTR_OFFSETS
	.align		4
        /*0018*/ 	.byte	0x04, 0x1c
        /*001a*/ 	.short	(.L_9 - .L_8)


	//   ....[0]....
.L_8:
        /*001c*/ 	.word	0x00000010


	//----- nvinfo : EIATTR_SW_WAR
	.align		4
.L_9:
        /*0020*/ 	.byte	0x04, 0x36
        /*0022*/ 	.short	(.L_11 - .L_10)
.L_10:
        /*0024*/ 	.word	0x00000008
.L_11:


//--------------------- .nv.callgraph             --------------------------
	.section	.nv.callgraph,"",@"SHT_CUDA_CALLGRAPH"
	.align	4
	.sectionentsize	8
	.align		4
        /*0000*/ 	.word	0x00000000
	.align		4
        /*0004*/ 	.word	0xffffffff
	.align		4
        /*0008*/ 	.word	0x00000000
	.align		4
        /*000c*/ 	.word	0xfffffffe
	.align		4
        /*0010*/ 	.word	0x00000000
	.align		4
        /*0014*/ 	.word	0xfffffffd
	.align		4
        /*0018*/ 	.word	0x00000000
	.align		4
        /*001c*/ 	.word	0xfffffffc


//--------------------- .text._Z12cudaRepWordsv   --------------------------
	.section	.text._Z12cudaRepWordsv,"ax",@progbits
	.align	128
        .global         _Z12cudaRepWordsv
        .type           _Z12cudaRepWordsv,@function
        .size           _Z12cudaRepWordsv,(.L_x_1 - _Z12cudaRepWordsv)
        .other          _Z12cudaRepWordsv,@"STO_CUDA_ENTRY STV_DEFAULT"
_Z12cudaRepWordsv:
.text._Z12cudaRepWordsv:
[----:B------:R-:W-:Y:S01]  /*0000*/  LDC R1, c[0x0][0x37c] ;  /* 0x0000df00ff017b82 */ /* 0x000fe20000000800 */
[----:B------:R-:W-:Y:S05]  /*0010*/  EXIT ;  /* 0x000000000000794d */ /* 0x000fea0003800000 */
.L_x_0:
[----:B------:R-:W-:-:S00]  /*0020*/  BRA `(.L_x_0) ;  /* 0xfffffffc00fc7947 */ /* 0x000fc0000383ffff */
[----:B------:R-:W-:-:S00]  /*0030*/  NOP ;  /* 0x0000000000007918 */ /* 0x000fc00000000000 */
        /* <DEDUP_REMOVED lines=12> */
.L_x_1:


//--------------------- .nv.shared.reserved.0     --------------------------
	.section	.nv.shared.reserved.0,"aw",@nobits
	.weak		__nv_reservedSMEM_offset_0_alias
	.size		__nv_reservedSMEM_offset_0_alias, 0, 64
	.other		__nv_reservedSMEM_offset_0_alias,@"STO_CUDA_RESERVED_SHARED STV_DEFAULT"
__nv_reservedSMEM_offset_0_alias:
	.zero		0
	.zero		64


//--------------------- .nv.constant0._Z12cudaRepWordsv --------------------------
	.section	.nv.constant0._Z12cudaRepWordsv,"a",@progbits
	.sectionflags	@""
	.align	4
.nv.constant0._Z12cudaRepWordsv:
	.zero		896


//--------------------- SYMBOLS --------------------------

	.type		.nv.reservedSmem.offset0,@object
	.size		.nv.reservedSmem.offset0,0x4
